//
// Generated by NVIDIA NVVM Compiler
//
// Compiler Build ID: CL-36424714
// Cuda compilation tools, release 13.0, V13.0.88
// Based on NVVM 20.0.0
//

.version 9.0
.target sm_100
.address_size 64

	// .globl	_Z7kernel1v
.extern .func  (.param .b32 func_retval0) vprintf
(
	.param .b64 vprintf_param_0,
	.param .b64 vprintf_param_1
)
;
.global .align 1 .b8 $str[14] = {98, 97, 110, 107, 32, 105, 100, 32, 61, 32, 37, 100, 10};

.visible .entry _Z7kernel1v()
{


	ret;

}
	// .globl	_Z7kernel2v
.visible .entry _Z7kernel2v()
{
	.local .align 8 .b8 	__local_depot1[8];
	.reg .b64 	%SP;
	.reg .b64 	%SPL;
	.reg .b32 	%r<6>;
	.reg .b64 	%rd<6>;

	mov.u64 	%SPL, __local_depot1;
	cvta.local.u64 	%SP, %SPL;
	add.u64 	%rd1, %SP, 0;
	add.u64 	%rd2, %SPL, 0;
	mov.u32 	%r1, %tid.x;
	shl.b32 	%r2, %r1, 2;
	and.b32  	%r3, %r2, 28;
	cvt.u64.u32 	%rd3, %r3;
	st.local.u64 	[%rd2], %rd3;
	mov.u64 	%rd4, $str;
	cvta.global.u64 	%rd5, %rd4;
	{ // callseq 0, 0
	.param .b64 param0;
	st.param.b64 	[param0], %rd5;
	.param .b64 param1;
	st.param.b64 	[param1], %rd1;
	.param .b32 retval0;
	call.uni (retval0), 
	vprintf, 
	(
	param0, 
	param1
	);
	ld.param.b32 	%r4, [retval0];
	} // callseq 0
	ret;

}


// ===== COMPILED SASS (sm_100) =====

	.target	sm_100

	.elftype	@"ET_EXEC"


//--------------------- .note.nv.tkinfo           --------------------------
	.section	.note.nv.tkinfo,"",@"SHT_NOTE"
	.sectionflags	@"SHF_NOTE_NV_TKINFO"
	.tkinfo
        /*0018*/ 	.word	0x00000002
        /*0030*/ 	.string	""
        /*0030*/ 	.string	"ptxas"
        /*0030*/ 	.string	"Cuda compilation tools, release 13.0, V13.0.88"
        /*0030*/ 	.string	"Build cuda_13.0.r13.0/compiler.36424714_0"
        /*0030*/ 	.string	"-arch sm_100 -m 64 "



//--------------------- .note.nv.cuinfo           --------------------------
	.section	.note.nv.cuinfo,"",@"SHT_NOTE"
	.sectionflags	@"SHF_NOTE_NV_CUINFO"
        /*0018*/ 	.short	0x0002
        /*001a*/ 	.short	0x0064
        /*001c*/ 	.short	0x0082
	.zero		2


//--------------------- .nv.info                  --------------------------
	.section	.nv.info,"",@"SHT_CUDA_INFO"
	.align	4


	//----- nvinfo : EIATTR_REGCOUNT
	.align		4
        /*0000*/ 	.byte	0x04, 0x2f
        /*0002*/ 	.short	(.L_2 - .L_1)
	.align		4
.L_1:
        /*0004*/ 	.word	index@(_Z7kernel1v)
        /*0008*/ 	.word	0x00000004


	//----- nvinfo : EIATTR_FRAME_SIZE
	.align		4
.L_2:
        /*000c*/ 	.byte	0x04, 0x11
        /*000e*/ 	.short	(.L_4 - .L_3)
	.align		4
.L_3:
        /*0010*/ 	.word	index@(_Z7kernel1v)
        /*0014*/ 	.word	0x00000000


	//----- nvinfo : EIATTR_REGCOUNT
	.align		4
.L_4:
        /*0018*/ 	.byte	0x04, 0x2f
        /*001a*/ 	.short	(.L_6 - .L_5)
	.align		4
.L_5:
        /*001c*/ 	.word	index@(_Z7kernel2v)
        /*0020*/ 	.word	0x00000018


	//----- nvinfo : EIATTR_FRAME_SIZE
	.align		4
.L_6:
        /*0024*/ 	.byte	0x04, 0x11
        /*0026*/ 	.short	(.L_8 - .L_7)
	.align		4
.L_7:
        /*0028*/ 	.word	index@(_Z7kernel2v)
        /*002c*/ 	.word	0x00000008


	//----- nvinfo : EIATTR_MIN_STACK_SIZE
	.align		4
.L_8:
        /*0030*/ 	.byte	0x04, 0x12
        /*0032*/ 	.short	(.L_10 - .L_9)
	.align		4
.L_9:
        /*0034*/ 	.word	index@(_Z7kernel2v)
        /*0038*/ 	.word	0x00000008


	//----- nvinfo : EIATTR_MIN_STACK_SIZE
	.align		4
.L_10:
        /*003c*/ 	.byte	0x04, 0x12
        /*003e*/ 	.short	(.L_12 - .L_11)
	.align		4
.L_11:
        /*0040*/ 	.word	index@(_Z7kernel1v)
        /*0044*/ 	.word	0x00000000
.L_12:


//--------------------- .nv.compat                --------------------------
	.section	.nv.compat,"",@"SHT_CUDA_COMPAT_INFO"
	.align	4
        /*0000*/ 	.byte	0x02, 0x09, 0x00, 0x00, 0x02, 0x02, 0x01, 0x00, 0x02, 0x05, 0x05, 0x00, 0x03, 0x07, 0x01, 0x01
        /*0010*/ 	.byte	0x02, 0x03, 0x00, 0x00, 0x02, 0x06, 0x01, 0x00, 0x04, 0x0b, 0x08, 0x00, 0x09, 0x00, 0x00, 0x00
        /*0020*/ 	.byte	0x00, 0x00, 0x00, 0x00


//--------------------- .nv.info._Z7kernel2v      --------------------------
	.section	.nv.info._Z7kernel2v,"",@"SHT_CUDA_INFO"
	.sectionflags	@""
	.align	4


	//----- nvinfo : EIATTR_CUDA_API_VERSION
	.align		4
        /*0000*/ 	.byte	0x04, 0x37
        /*0002*/ 	.short	(.L_14 - .L_13)
.L_13:
        /*0004*/ 	.word	0x00000082


	//----- nvinfo : EIATTR_SPARSE_MMA_MASK
	.align		4
.L_14:
        /*0008*/ 	.byte	0x03, 0x50
        /*000a*/ 	.short	0x0000


	//----- nvinfo : EIATTR_MAXREG_COUNT
	.align		4
        /*000c*/ 	.byte	0x03, 0x1b
        /*000e*/ 	.short	0x00ff


	//----- nvinfo : EIATTR_EXTERNS
	.align		4
        /*0010*/ 	.byte	0x04, 0x0f
        /*0012*/ 	.short	(.L_16 - .L_15)


	//   ....[0]....
	.align		4
.L_15:
        /*0014*/ 	.word	index@(vprintf)


	//----- nvinfo : EIATTR_MERCURY_ISA_VERSION
	.align		4
.L_16:
        /*0018*/ 	.byte	0x03, 0x5f
        /*001a*/ 	.short	0x0101


	//----- nvinfo : EIATTR_VRC_CTA_INIT_COUNT
	.align		4
        /*001c*/ 	.byte	0x02, 0x4a
	.zero		1
	.zero		1


	//----- nvinfo : EIATTR_SYSCALL_OFFSETS
	.align		4
        /*0020*/ 	.byte	0x04, 0x46
        /*0022*/ 	.short	(.L_18 - .L_17)


	//   ....[0]....
.L_17:
        /*0024*/ 	.word	0x00000110


	//----- nvinfo : EIATTR_EXIT_INSTR_OFFSETS
	.align		4
.L_18:
        /*0028*/ 	.byte	0x04, 0x1c
        /*002a*/ 	.short	(.L_20 - .L_19)


	//   ....[0]....
.L_19:
        /*002c*/ 	.word	0x00000120


	//----- nvinfo : EIATTR_SW_WAR
	.align		4
.L_20:
        /*0030*/ 	.byte	0x04, 0x36
        /*0032*/ 	.short	(.L_22 - .L_21)
.L_21:
        /*0034*/ 	.word	0x00000008
.L_22:


//--------------------- .nv.info._Z7kernel1v      --------------------------
	.section	.nv.info._Z7kernel1v,"",@"SHT_CUDA_INFO"
	.sectionflags	@""
	.align	4


	//----- nvinfo : EIATTR_CUDA_API_VERSION
	.align		4
        /*0000*/ 	.byte	0x04, 0x37
        /*0002*/ 	.short	(.L_24 - .L_23)
.L_23:
        /*0004*/ 	.word	0x00000082


	//----- nvinfo : EIATTR_SPARSE_MMA_MASK
	.align		4
.L_24:
        /*0008*/ 	.byte	0x03, 0x50
        /*000a*/ 	.short	0x0000


	//----- nvinfo : EIATTR_MAXREG_COUNT
	.align		4
        /*000c*/ 	.byte	0x03, 0x1b
        /*000e*/ 	.short	0x00ff


	//----- nvinfo : EIATTR_MERCURY_ISA_VERSION
	.align		4
        /*0010*/ 	.byte	0x03, 0x5f
        /*0012*/ 	.short	0x0101


	//----- nvinfo : EIATTR_VRC_CTA_INIT_COUNT
	.align		4
        /*0014*/ 	.byte	0x02, 0x4a
	.zero		1
	.zero		1


	//----- nvinfo : EIATTR_EXIT_INSTR_OFFSETS
	.align		4
        /*0018*/ 	.byte	0x04, 0x1c
        /*001a*/ 	.short	(.L_26 - .L_25)


	//   ....[0]....
.L_25:
        /*001c*/ 	.word	0x00000010


	//----- nvinfo : EIATTR_SW_WAR
	.align		4
.L_26:
        /*0020*/ 	.byte	0x04, 0x36
        /*0022*/ 	.short	(.L_28 - .L_27)
.L_27:
        /*0024*/ 	.word	0x00000008
.L_28:


//--------------------- .nv.callgraph             --------------------------
	.section	.nv.callgraph,"",@"SHT_CUDA_CALLGRAPH"
	.align	4
	.sectionentsize	8
	.align		4
        /*0000*/ 	.word	0x00000000
	.align		4
        /*0004*/ 	.word	0xffffffff
	.align		4
        /*0008*/ 	.word	index@(_Z7kernel2v)
	.align		4
        /*000c*/ 	.word	index@(vprintf)
	.align		4
        /*0010*/ 	.word	0x00000000
	.align		4
        /*0014*/ 	.word	0xfffffffe
	.align		4
        /*0018*/ 	.word	0x00000000
	.align		4
        /*001c*/ 	.word	0xfffffffd
	.align		4
        /*0020*/ 	.word	0x00000000
	.align		4
        /*0024*/ 	.word	0xfffffffc


//--------------------- .nv.constant4             --------------------------
	.section	.nv.constant4,"a",@progbits
	.align	8
	.align		8
.nv.constant4:
        /*0000*/ 	.dword	vprintf
	.align		8
        /*0008*/ 	.dword	$str


//--------------------- .text._Z7kernel2v         --------------------------
	.section	.text._Z7kernel2v,"ax",@progbits
	.align	128
        .global         _Z7kernel2v
        .type           _Z7kernel2v,@function
        .size           _Z7kernel2v,(.L_x_3 - _Z7kernel2v)
        .other          _Z7kernel2v,@"STO_CUDA_ENTRY STV_DEFAULT"
_Z7kernel2v:
.text._Z7kernel2v:
[----:B------:R-:W0:Y:S01]  /*0000*/  LDC R1, c[0x0][0x37c] ;  /* 0x0000df00ff017b82 */ /* 0x000e220000000800 */
[----:B------:R-:W1:Y:S01]  /*0010*/  S2R R2, SR_TID.X ;  /* 0x0000000000027919 */ /* 0x000e620000002100 */
[----:B0-----:R-:W-:Y:S01]  /*0020*/  VIADD R1, R1, 0xfffffff8 ;  /* 0xfffffff801017836 */ /* 0x001fe20000000000 */
[----:B------:R-:W-:Y:S01]  /*0030*/  MOV R0, 0x0 ;  /* 0x0000000000007802 */ /* 0x000fe20000000f00 */
[----:B------:R-:W-:Y:S01]  /*0040*/  IMAD.MOV.U32 R3, RZ, RZ, RZ ;  /* 0x000000ffff037224 */ /* 0x000fe200078e00ff */
[----:B------:R-:W0:Y:S03]  /*0050*/  LDCU UR4, c[0x0][0x2f8] ;  /* 0x00005f00ff0477ac */ /* 0x000e260008000800 */
[----:B------:R2:W3:Y:S01]  /*0060*/  LDC.64 R8, c[0x4][R0] ;  /* 0x0100000000087b82 */ /* 0x0004e20000000a00 */
[----:B------:R-:W4:Y:S01]  /*0070*/  LDCU.64 UR6, c[0x4][0x8] ;  /* 0x01000100ff0677ac */ /* 0x000f220008000a00 */
[----:B------:R-:W5:Y:S01]  /*0080*/  LDCU UR5, c[0x0][0x2fc] ;  /* 0x00005f80ff0577ac */ /* 0x000f620008000800 */
[----:B0-----:R-:W-:-:S02]  /*0090*/  IADD3 R6, P0, PT, R1, UR4, RZ ;  /* 0x0000000401067c10 */ /* 0x001fc4000ff1e0ff */
[----:B----4-:R-:W-:Y:S01]  /*00a0*/  MOV R4, UR6 ;  /* 0x0000000600047c02 */ /* 0x010fe20008000f00 */
[----:B------:R-:W-:Y:S01]  /*00b0*/  IMAD.U32 R5, RZ, RZ, UR7 ;  /* 0x00000007ff057e24 */ /* 0x000fe2000f8e00ff */
[----:B-----5:R-:W-:Y:S01]  /*00c0*/  IADD3.X R7, PT, PT, RZ, UR5, RZ, P0, !PT ;  /* 0x00000005ff077c10 */ /* 0x020fe200087fe4ff */
[----:B-1----:R-:W-:-:S05]  /*00d0*/  IMAD.SHL.U32 R2, R2, 0x4, RZ ;  /* 0x0000000402027824 */ /* 0x002fca00078e00ff */
[----:B------:R-:W-:-:S05]  /*00e0*/  LOP3.LUT R2, R2, 0x1c, RZ, 0xc0, !PT ;  /* 0x0000001c02027812 */ /* 0x000fca00078ec0ff */
[----:B------:R2:W-:Y:S02]  /*00f0*/  STL.64 [R1], R2 ;  /* 0x0000000201007387 */ /* 0x0005e40000100a00 */
[----:B------:R-:W-:-:S07]  /*0100*/  LEPC R20, `(.L_x_0) ;  /* 0x000000001014794e */ /* 0x000fce0000000000 */
[----:B--23--:R-:W-:Y:S05]  /*0110*/  CALL.ABS.NOINC R8 ;  /* 0x0000000008007343 */ /* 0x00cfea0003c00000 */
.L_x_0:
[----:B------:R-:W-:Y:S05]  /*0120*/  EXIT ;  /* 0x000000000000794d */ /* 0x000fea0003800000 */
.L_x_1:
[----:B------:R-:W-:-:S00]  /*0130*/  BRA `(.L_x_1) ;  /* 0xfffffffc00fc7947 */ /* 0x000fc0000383ffff */
[----:B------:R-:W-:-:S00]  /*0140*/  NOP ;  /* 0x0000000000007918 */ /* 0x000fc00000000000 */
        /* <DEDUP_REMOVED lines=11> */
.L_x_3:


//--------------------- .text._Z7kernel1v         --------------------------
	.section	.text._Z7kernel1v,"ax",@progbits
	.align	128
        .global         _Z7kernel1v
        .type           _Z7kernel1v,@function
        .size           _Z7kernel1v,(.L_x_4 - _Z7kernel1v)
        .other          _Z7kernel1v,@"STO_CUDA_ENTRY STV_DEFAULT"
_Z7kernel1v:
.text._Z7kernel1v:
[----:B------:R-:W-:Y:S01]  /*0000*/  LDC R1, c[0x0][0x37c] ;  /* 0x0000df00ff017b82 */ /* 0x000fe20000000800 */
[----:B------:R-:W-:Y:S05]  /*0010*/  EXIT ;  /* 0x000000000000794d */ /* 0x000fea0003800000 */
.L_x_2:
        /* <DEDUP_REMOVED lines=14> */
.L_x_4:


//--------------------- .nv.global.init           --------------------------
	.section	.nv.global.init,"aw",@progbits
.nv.global.init:
	.type		$str,@object
	.size		$str,(.L_0 - $str)
$str:
        /*0000*/ 	.byte	0x62, 0x61, 0x6e, 0x6b, 0x20, 0x69, 0x64, 0x20, 0x3d, 0x20, 0x25, 0x64, 0x0a, 0x00
.L_0:


//--------------------- .nv.shared.reserved.0     --------------------------
	.section	.nv.shared.reserved.0,"aw",@nobits
	.weak		__nv_reservedSMEM_offset_0_alias
	.size		__nv_reservedSMEM_offset_0_alias, 0, 64
	.other		__nv_reservedSMEM_offset_0_alias,@"STO_CUDA_RESERVED_SHARED STV_DEFAULT"
__nv_reservedSMEM_offset_0_alias:
	.zero		0
	.zero		64


//--------------------- .nv.constant0._Z7kernel2v --------------------------
	.section	.nv.constant0._Z7kernel2v,"a",@progbits
	.sectionflags	@""
	.align	4
.nv.constant0._Z7kernel2v:
	.zero		896


//--------------------- .nv.constant0._Z7kernel1v --------------------------
	.section	.nv.constant0._Z7kernel1v,"a",@progbits
	.sectionflags	@""
	.align	4
.nv.constant0._Z7kernel1v:
	.zero		896


//--------------------- SYMBOLS --------------------------

	.type		.nv.reservedSmem.offset0,@object
	.size		.nv.reservedSmem.offset0,0x4
	.type		vprintf,@function
